//
// Generated by NVIDIA NVVM Compiler
//
// Compiler Build ID: CL-36424714
// Cuda compilation tools, release 13.0, V13.0.88
// Based on NVVM 20.0.0
//

.version 9.0
.target sm_100
.address_size 64

	// .globl	_Z9undistortPKfS0_S0_Ph

.visible .entry _Z9undistortPKfS0_S0_Ph(
	.param .u64 .ptr .align 1 _Z9undistortPKfS0_S0_Ph_param_0,
	.param .u64 .ptr .align 1 _Z9undistortPKfS0_S0_Ph_param_1,
	.param .u64 .ptr .align 1 _Z9undistortPKfS0_S0_Ph_param_2,
	.param .u64 .ptr .align 1 _Z9undistortPKfS0_S0_Ph_param_3
)
{
	.reg .b32 	%r<10>;
	.reg .b32 	%f<23>;
	.reg .b64 	%rd<15>;

	ld.param.u64 	%rd1, [_Z9undistortPKfS0_S0_Ph_param_0];
	ld.param.u64 	%rd2, [_Z9undistortPKfS0_S0_Ph_param_1];
	ld.param.u64 	%rd3, [_Z9undistortPKfS0_S0_Ph_param_2];
	ld.param.u64 	%rd4, [_Z9undistortPKfS0_S0_Ph_param_3];
	cvta.to.global.u64 	%rd5, %rd4;
	cvta.to.global.u64 	%rd6, %rd1;
	cvta.to.global.u64 	%rd7, %rd3;
	cvta.to.global.u64 	%rd8, %rd2;
	mov.u32 	%r1, %ctaid.x;
	mov.u32 	%r2, %ntid.x;
	mov.u32 	%r3, %tid.x;
	mad.lo.s32 	%r4, %r1, %r2, %r3;
	cvt.s64.s32 	%rd9, %r4;
	mul.wide.s32 	%rd10, %r4, 4;
	add.s64 	%rd11, %rd8, %rd10;
	ld.global.f32 	%f1, [%rd11];
	add.s64 	%rd12, %rd7, %rd10;
	ld.global.f32 	%f2, [%rd12];
	cvt.rzi.s32.f32 	%r5, %f1;
	add.s32 	%r6, %r5, 1;
	cvt.rzi.s32.f32 	%r7, %f2;
	add.s32 	%r8, %r7, 1;
	cvt.rn.f32.s32 	%f3, %r6;
	sub.f32 	%f4, %f3, %f1;
	cvt.rn.f32.s32 	%f5, %r8;
	sub.f32 	%f6, %f5, %f2;
	mul.f32 	%f7, %f4, %f6;
	cvt.rn.f32.s32 	%f8, %r5;
	sub.f32 	%f9, %f1, %f8;
	mul.f32 	%f10, %f9, %f6;
	cvt.rn.f32.s32 	%f11, %r7;
	sub.f32 	%f12, %f2, %f11;
	mul.f32 	%f13, %f4, %f12;
	mul.f32 	%f14, %f9, %f12;
	add.s64 	%rd13, %rd6, %rd10;
	ld.global.f32 	%f15, [%rd13];
	ld.global.f32 	%f16, [%rd13+4];
	ld.global.f32 	%f17, [%rd13+7680];
	ld.global.f32 	%f18, [%rd13+7684];
	mul.f32 	%f19, %f16, %f10;
	fma.rn.f32 	%f20, %f15, %f7, %f19;
	fma.rn.f32 	%f21, %f17, %f13, %f20;
	fma.rn.f32 	%f22, %f14, %f18, %f21;
	cvt.rzi.u32.f32 	%r9, %f22;
	add.s64 	%rd14, %rd5, %rd9;
	st.global.u8 	[%rd14], %r9;
	ret;

}


// ===== COMPILED SASS (sm_100) =====

	.target	sm_100

	.elftype	@"ET_EXEC"


//--------------------- .note.nv.tkinfo           --------------------------
	.section	.note.nv.tkinfo,"",@"SHT_NOTE"
	.sectionflags	@"SHF_NOTE_NV_TKINFO"
	.tkinfo
        /*0018*/ 	.word	0x00000002
        /*0030*/ 	.string	""
        /*0030*/ 	.string	"ptxas"
        /*0030*/ 	.string	"Cuda compilation tools, release 13.0, V13.0.88"
        /*0030*/ 	.string	"Build cuda_13.0.r13.0/compiler.36424714_0"
        /*0030*/ 	.string	"-arch sm_100 -m 64 "



//--------------------- .note.nv.cuinfo           --------------------------
	.section	.note.nv.cuinfo,"",@"SHT_NOTE"
	.sectionflags	@"SHF_NOTE_NV_CUINFO"
        /*0018*/ 	.short	0x0002
        /*001a*/ 	.short	0x0064
        /*001c*/ 	.short	0x0082
	.zero		2


//--------------------- .nv.info                  --------------------------
	.section	.nv.info,"",@"SHT_CUDA_INFO"
	.align	4


	//----- nvinfo : EIATTR_REGCOUNT
	.align		4
        /*0000*/ 	.byte	0x04, 0x2f
        /*0002*/ 	.short	(.L_1 - .L_0)
	.align		4
.L_0:
        /*0004*/ 	.word	index@(_Z9undistortPKfS0_S0_Ph)
        /*0008*/ 	.word	0x00000012


	//----- nvinfo : EIATTR_FRAME_SIZE
	.align		4
.L_1:
        /*000c*/ 	.byte	0x04, 0x11
        /*000e*/ 	.short	(.L_3 - .L_2)
	.align		4
.L_2:
        /*0010*/ 	.word	index@(_Z9undistortPKfS0_S0_Ph)
        /*0014*/ 	.word	0x00000000


	//----- nvinfo : EIATTR_MIN_STACK_SIZE
	.align		4
.L_3:
        /*0018*/ 	.byte	0x04, 0x12
        /*001a*/ 	.short	(.L_5 - .L_4)
	.align		4
.L_4:
        /*001c*/ 	.word	index@(_Z9undistortPKfS0_S0_Ph)
        /*0020*/ 	.word	0x00000000
.L_5:


//--------------------- .nv.compat                --------------------------
	.section	.nv.compat,"",@"SHT_CUDA_COMPAT_INFO"
	.align	4
        /*0000*/ 	.byte	0x02, 0x09, 0x00, 0x00, 0x02, 0x02, 0x01, 0x00, 0x02, 0x05, 0x05, 0x00, 0x03, 0x07, 0x01, 0x01
        /*0010*/ 	.byte	0x02, 0x03, 0x00, 0x00, 0x02, 0x06, 0x01, 0x00, 0x04, 0x0b, 0x08, 0x00, 0x09, 0x00, 0x00, 0x00
        /*0020*/ 	.byte	0x00, 0x00, 0x00, 0x00


//--------------------- .nv.info._Z9undistortPKfS0_S0_Ph --------------------------
	.section	.nv.info._Z9undistortPKfS0_S0_Ph,"",@"SHT_CUDA_INFO"
	.sectionflags	@""
	.align	4


	//----- nvinfo : EIATTR_CUDA_API_VERSION
	.align		4
        /*0000*/ 	.byte	0x04, 0x37
        /*0002*/ 	.short	(.L_7 - .L_6)
.L_6:
        /*0004*/ 	.word	0x00000082


	//----- nvinfo : EIATTR_KPARAM_INFO
	.align		4
.L_7:
        /*0008*/ 	.byte	0x04, 0x17
        /*000a*/ 	.short	(.L_9 - .L_8)
.L_8:
        /*000c*/ 	.word	0x00000000
        /*0010*/ 	.short	0x0003
        /*0012*/ 	.short	0x0018
        /*0014*/ 	.byte	0x00, 0xf5, 0x21, 0x00


	//----- nvinfo : EIATTR_KPARAM_INFO
	.align		4
.L_9:
        /*0018*/ 	.byte	0x04, 0x17
        /*001a*/ 	.short	(.L_11 - .L_10)
.L_10:
        /*001c*/ 	.word	0x00000000
        /*0020*/ 	.short	0x0002
        /*0022*/ 	.short	0x0010
        /*0024*/ 	.byte	0x00, 0xf5, 0x21, 0x00


	//----- nvinfo : EIATTR_KPARAM_INFO
	.align		4
.L_11:
        /*0028*/ 	.byte	0x04, 0x17
        /*002a*/ 	.short	(.L_13 - .L_12)
.L_12:
        /*002c*/ 	.word	0x00000000
        /*0030*/ 	.short	0x0001
        /*0032*/ 	.short	0x0008
        /*0034*/ 	.byte	0x00, 0xf5, 0x21, 0x00


	//----- nvinfo : EIATTR_KPARAM_INFO
	.align		4
.L_13:
        /*0038*/ 	.byte	0x04, 0x17
        /*003a*/ 	.short	(.L_15 - .L_14)
.L_14:
        /*003c*/ 	.word	0x00000000
        /*0040*/ 	.short	0x0000
        /*0042*/ 	.short	0x0000
        /*0044*/ 	.byte	0x00, 0xf5, 0x21, 0x00


	//----- nvinfo : EIATTR_SPARSE_MMA_MASK
	.align		4
.L_15:
        /*0048*/ 	.byte	0x03, 0x50
        /*004a*/ 	.short	0x0000


	//----- nvinfo : EIATTR_MAXREG_COUNT
	.align		4
        /*004c*/ 	.byte	0x03, 0x1b
        /*004e*/ 	.short	0x00ff


	//----- nvinfo : EIATTR_MERCURY_ISA_VERSION
	.align		4
        /*0050*/ 	.byte	0x03, 0x5f
        /*0052*/ 	.short	0x0101


	//----- nvinfo : EIATTR_VRC_CTA_INIT_COUNT
	.align		4
        /*0054*/ 	.byte	0x02, 0x4a
	.zero		1
	.zero		1


	//----- nvinfo : EIATTR_EXIT_INSTR_OFFSETS
	.align		4
        /*0058*/ 	.byte	0x04, 0x1c
        /*005a*/ 	.short	(.L_17 - .L_16)


	//   ....[0]....
.L_16:
        /*005c*/ 	.word	0x000002b0


	//----- nvinfo : EIATTR_CBANK_PARAM_SIZE
	.align		4
.L_17:
        /*0060*/ 	.byte	0x03, 0x19
        /*0062*/ 	.short	0x0020


	//----- nvinfo : EIATTR_PARAM_CBANK
	.align		4
        /*0064*/ 	.byte	0x04, 0x0a
        /*0066*/ 	.short	(.L_19 - .L_18)
	.align		4
.L_18:
        /*0068*/ 	.word	index@(.nv.constant0._Z9undistortPKfS0_S0_Ph)
        /*006c*/ 	.short	0x0380
        /*006e*/ 	.short	0x0020


	//----- nvinfo : EIATTR_SW_WAR
	.align		4
.L_19:
        /*0070*/ 	.byte	0x04, 0x36
        /*0072*/ 	.short	(.L_21 - .L_20)
.L_20:
        /*0074*/ 	.word	0x00000008
.L_21:


//--------------------- .nv.callgraph             --------------------------
	.section	.nv.callgraph,"",@"SHT_CUDA_CALLGRAPH"
	.align	4
	.sectionentsize	8
	.align		4
        /*0000*/ 	.word	0x00000000
	.align		4
        /*0004*/ 	.word	0xffffffff
	.align		4
        /*0008*/ 	.word	0x00000000
	.align		4
        /*000c*/ 	.word	0xfffffffe
	.align		4
        /*0010*/ 	.word	0x00000000
	.align		4
        /*0014*/ 	.word	0xfffffffd
	.align		4
        /*0018*/ 	.word	0x00000000
	.align		4
        /*001c*/ 	.word	0xfffffffc


//--------------------- .text._Z9undistortPKfS0_S0_Ph --------------------------
	.section	.text._Z9undistortPKfS0_S0_Ph,"ax",@progbits
	.align	128
        .global         _Z9undistortPKfS0_S0_Ph
        .type           _Z9undistortPKfS0_S0_Ph,@function
        .size           _Z9undistortPKfS0_S0_Ph,(.L_x_1 - _Z9undistortPKfS0_S0_Ph)
        .other          _Z9undistortPKfS0_S0_Ph,@"STO_CUDA_ENTRY STV_DEFAULT"
_Z9undistortPKfS0_S0_Ph:
.text._Z9undistortPKfS0_S0_Ph:
[----:B------:R-:W-:Y:S01]  /*0000*/  LDC R1, c[0x0][0x37c] ;  /* 0x0000df00ff017b82 */ /* 0x000fe20000000800 */
[----:B------:R-:W0:Y:S07]  /*0010*/  S2R R7, SR_TID.X ;  /* 0x0000000000077919 */ /* 0x000e2e0000002100 */
[----:B------:R-:W0:Y:S01]  /*0020*/  S2UR UR6, SR_CTAID.X ;  /* 0x00000000000679c3 */ /* 0x000e220000002500 */
[----:B------:R-:W1:Y:S07]  /*0030*/  LDCU.64 UR4, c[0x0][0x358] ;  /* 0x00006b00ff0477ac */ /* 0x000e6e0008000a00 */
[----:B------:R-:W0:Y:S08]  /*0040*/  LDC R0, c[0x0][0x360] ;  /* 0x0000d800ff007b82 */ /* 0x000e300000000800 */
[----:B------:R-:W2:Y:S08]  /*0050*/  LDC.64 R4, c[0x0][0x390] ;  /* 0x0000e400ff047b82 */ /* 0x000eb00000000a00 */
[----:B------:R-:W3:Y:S01]  /*0060*/  LDC.64 R2, c[0x0][0x388] ;  /* 0x0000e200ff027b82 */ /* 0x000ee20000000a00 */
[----:B0-----:R-:W-:Y:S01]  /*0070*/  IMAD R0, R0, UR6, R7 ;  /* 0x0000000600007c24 */ /* 0x001fe2000f8e0207 */
[----:B------:R-:W0:Y:S06]  /*0080*/  LDCU.64 UR6, c[0x0][0x398] ;  /* 0x00007300ff0677ac */ /* 0x000e2c0008000a00 */
[----:B------:R-:W4:Y:S01]  /*0090*/  LDC.64 R6, c[0x0][0x380] ;  /* 0x0000e000ff067b82 */ /* 0x000f220000000a00 */
[----:B--2---:R-:W-:-:S06]  /*00a0*/  IMAD.WIDE R4, R0, 0x4, R4 ;  /* 0x0000000400047825 */ /* 0x004fcc00078e0204 */
[----:B-1----:R-:W2:Y:S01]  /*00b0*/  LDG.E R4, desc[UR4][R4.64] ;  /* 0x0000000404047981 */ /* 0x002ea2000c1e1900 */
[----:B---3--:R-:W-:-:S06]  /*00c0*/  IMAD.WIDE R2, R0, 0x4, R2 ;  /* 0x0000000400027825 */ /* 0x008fcc00078e0202 */
[----:B------:R-:W3:Y:S01]  /*00d0*/  LDG.E R2, desc[UR4][R2.64] ;  /* 0x0000000402027981 */ /* 0x000ee2000c1e1900 */
[----:B----4-:R-:W-:-:S05]  /*00e0*/  IMAD.WIDE R6, R0, 0x4, R6 ;  /* 0x0000000400067825 */ /* 0x010fca00078e0206 */
[----:B------:R-:W4:Y:S04]  /*00f0*/  LDG.E R12, desc[UR4][R6.64+0x4] ;  /* 0x00000404060c7981 */ /* 0x000f28000c1e1900 */
[----:B------:R-:W5:Y:S04]  /*0100*/  LDG.E R13, desc[UR4][R6.64] ;  /* 0x00000004060d7981 */ /* 0x000f68000c1e1900 */
[----:B------:R-:W5:Y:S04]  /*0110*/  LDG.E R14, desc[UR4][R6.64+0x1e00] ;  /* 0x001e0004060e7981 */ /* 0x000f68000c1e1900 */
[----:B------:R-:W5:Y:S01]  /*0120*/  LDG.E R15, desc[UR4][R6.64+0x1e04] ;  /* 0x001e0404060f7981 */ /* 0x000f62000c1e1900 */
[----:B--2---:R-:W1:Y:S08]  /*0130*/  F2I.TRUNC.NTZ R9, R4 ;  /* 0x0000000400097305 */ /* 0x004e70000020f100 */
[----:B---3--:R-:W2:Y:S01]  /*0140*/  F2I.TRUNC.NTZ R8, R2 ;  /* 0x0000000200087305 */ /* 0x008ea2000020f100 */
[----:B-1----:R-:W-:-:S04]  /*0150*/  IADD3 R10, PT, PT, R9, 0x1, RZ ;  /* 0x00000001090a7810 */ /* 0x002fc80007ffe0ff */
[----:B------:R-:W-:Y:S02]  /*0160*/  I2FP.F32.S32 R3, R10 ;  /* 0x0000000a00037245 */ /* 0x000fe40000201400 */
[----:B--2---:R-:W-:Y:S02]  /*0170*/  IADD3 R5, PT, PT, R8, 0x1, RZ ;  /* 0x0000000108057810 */ /* 0x004fe40007ffe0ff */
[----:B------:R-:W-:Y:S01]  /*0180*/  I2FP.F32.S32 R11, R8 ;  /* 0x00000008000b7245 */ /* 0x000fe20000201400 */
[----:B------:R-:W-:Y:S01]  /*0190*/  FADD R8, -R4, R3 ;  /* 0x0000000304087221 */ /* 0x000fe20000000100 */
[----:B------:R-:W-:-:S03]  /*01a0*/  I2FP.F32.S32 R5, R5 ;  /* 0x0000000500057245 */ /* 0x000fc60000201400 */
[C---:B------:R-:W-:Y:S01]  /*01b0*/  FADD R11, R2.reuse, -R11 ;  /* 0x8000000b020b7221 */ /* 0x040fe20000000000 */
[----:B------:R-:W-:Y:S01]  /*01c0*/  I2FP.F32.S32 R9, R9 ;  /* 0x0000000900097245 */ /* 0x000fe20000201400 */
[----:B------:R-:W-:Y:S02]  /*01d0*/  FADD R5, -R2, R5 ;  /* 0x0000000502057221 */ /* 0x000fe40000000100 */
[----:B------:R-:W-:Y:S02]  /*01e0*/  FMUL R3, R8, R11 ;  /* 0x0000000b08037220 */ /* 0x000fe40000400000 */
[----:B------:R-:W-:Y:S01]  /*01f0*/  FMUL R8, R5, R8 ;  /* 0x0000000805087220 */ /* 0x000fe20000400000 */
[----:B------:R-:W-:Y:S01]  /*0200*/  FADD R4, R4, -R9 ;  /* 0x8000000904047221 */ /* 0x000fe20000000000 */
[----:B----4-:R-:W-:-:S03]  /*0210*/  FMUL R3, R3, R12 ;  /* 0x0000000c03037220 */ /* 0x010fc60000400000 */
[-C--:B------:R-:W-:Y:S01]  /*0220*/  FMUL R5, R5, R4.reuse ;  /* 0x0000000405057220 */ /* 0x080fe20000400000 */
[----:B-----5:R-:W-:Y:S01]  /*0230*/  FFMA R8, R8, R13, R3 ;  /* 0x0000000d08087223 */ /* 0x020fe20000000003 */
[----:B------:R-:W-:-:S03]  /*0240*/  FMUL R4, R11, R4 ;  /* 0x000000040b047220 */ /* 0x000fc60000400000 */
[----:B------:R-:W-:-:S04]  /*0250*/  FFMA R5, R5, R14, R8 ;  /* 0x0000000e05057223 */ /* 0x000fc80000000008 */
[----:B------:R-:W-:-:S04]  /*0260*/  FFMA R4, R4, R15, R5 ;  /* 0x0000000f04047223 */ /* 0x000fc80000000005 */
[----:B------:R-:W1:Y:S01]  /*0270*/  F2I.U32.TRUNC.NTZ R5, R4 ;  /* 0x0000000400057305 */ /* 0x000e62000020f000 */
[----:B0-----:R-:W-:-:S04]  /*0280*/  IADD3 R2, P0, PT, R0, UR6, RZ ;  /* 0x0000000600027c10 */ /* 0x001fc8000ff1e0ff */
[----:B------:R-:W-:-:S05]  /*0290*/  LEA.HI.X.SX32 R3, R0, UR7, 0x1, P0 ;  /* 0x0000000700037c11 */ /* 0x000fca00080f0eff */
[----:B-1----:R-:W-:Y:S01]  /*02a0*/  STG.E.U8 desc[UR4][R2.64], R5 ;  /* 0x0000000502007986 */ /* 0x002fe2000c101104 */
[----:B------:R-:W-:Y:S05]  /*02b0*/  EXIT ;  /* 0x000000000000794d */ /* 0x000fea0003800000 */
.L_x_0:
[----:B------:R-:W-:-:S00]  /*02c0*/  BRA `(.L_x_0) ;  /* 0xfffffffc00fc7947 */ /* 0x000fc0000383ffff */
[----:B------:R-:W-:-:S00]  /*02d0*/  NOP ;  /* 0x0000000000007918 */ /* 0x000fc00000000000 */
        /* <DEDUP_REMOVED lines=10> */
.L_x_1:


//--------------------- .nv.shared.reserved.0     --------------------------
	.section	.nv.shared.reserved.0,"aw",@nobits
	.weak		__nv_reservedSMEM_offset_0_alias
	.size		__nv_reservedSMEM_offset_0_alias, 0, 64
	.other		__nv_reservedSMEM_offset_0_alias,@"STO_CUDA_RESERVED_SHARED STV_DEFAULT"
__nv_reservedSMEM_offset_0_alias:
	.zero		0
	.zero		64


//--------------------- .nv.constant0._Z9undistortPKfS0_S0_Ph --------------------------
	.section	.nv.constant0._Z9undistortPKfS0_S0_Ph,"a",@progbits
	.sectionflags	@""
	.align	4
.nv.constant0._Z9undistortPKfS0_S0_Ph:
	.zero		928


//--------------------- SYMBOLS --------------------------

	.type		.nv.reservedSmem.offset0,@object
	.size		.nv.reservedSmem.offset0,0x4
